//
// Generated by NVIDIA NVVM Compiler
//
// Compiler Build ID: CL-36424714
// Cuda compilation tools, release 13.0, V13.0.88
// Based on NVVM 20.0.0
//

.version 9.0
.target sm_100
.address_size 64

	// .globl	_Z9jacobi_2dPdS_S_ld

.visible .entry _Z9jacobi_2dPdS_S_ld(
	.param .u64 .ptr .align 1 _Z9jacobi_2dPdS_S_ld_param_0,
	.param .u64 .ptr .align 1 _Z9jacobi_2dPdS_S_ld_param_1,
	.param .u64 .ptr .align 1 _Z9jacobi_2dPdS_S_ld_param_2,
	.param .u64 _Z9jacobi_2dPdS_S_ld_param_3,
	.param .f64 _Z9jacobi_2dPdS_S_ld_param_4
)
{
	.reg .pred 	%p<7>;
	.reg .b32 	%r<8>;
	.reg .b64 	%rd<26>;
	.reg .b64 	%fd<13>;

	ld.param.u64 	%rd6, [_Z9jacobi_2dPdS_S_ld_param_0];
	ld.param.u64 	%rd7, [_Z9jacobi_2dPdS_S_ld_param_1];
	ld.param.u64 	%rd8, [_Z9jacobi_2dPdS_S_ld_param_2];
	ld.param.u64 	%rd9, [_Z9jacobi_2dPdS_S_ld_param_3];
	ld.param.f64 	%fd1, [_Z9jacobi_2dPdS_S_ld_param_4];
	mov.u32 	%r1, %ctaid.x;
	mov.u32 	%r2, %ntid.x;
	mov.u32 	%r3, %tid.x;
	mad.lo.s32 	%r4, %r1, %r2, %r3;
	cvt.s64.s32 	%rd1, %r4;
	setp.lt.s64 	%p1, %rd1, %rd9;
	@%p1 bra 	$L__BB0_7;
	add.s64 	%rd2, %rd9, -1;
	mul.lo.s64 	%rd10, %rd2, %rd9;
	setp.le.s64 	%p2, %rd10, %rd1;
	@%p2 bra 	$L__BB0_7;
	or.b64  	%rd11, %rd1, %rd9;
	and.b64  	%rd12, %rd11, -4294967296;
	setp.ne.s64 	%p3, %rd12, 0;
	@%p3 bra 	$L__BB0_4;
	cvt.u32.u64 	%r5, %rd9;
	cvt.u32.u64 	%r6, %rd1;
	rem.u32 	%r7, %r6, %r5;
	cvt.u64.u32 	%rd25, %r7;
	bra.uni 	$L__BB0_5;
$L__BB0_4:
	rem.s64 	%rd25, %rd1, %rd9;
$L__BB0_5:
	setp.lt.s64 	%p4, %rd25, 1;
	setp.ge.s64 	%p5, %rd25, %rd2;
	or.pred  	%p6, %p4, %p5;
	@%p6 bra 	$L__BB0_7;
	cvta.to.global.u64 	%rd13, %rd8;
	shl.b64 	%rd14, %rd1, 3;
	add.s64 	%rd15, %rd13, %rd14;
	ld.global.f64 	%fd2, [%rd15+-8];
	ld.global.f64 	%fd3, [%rd15+8];
	add.f64 	%fd4, %fd2, %fd3;
	sub.s64 	%rd16, %rd1, %rd9;
	shl.b64 	%rd17, %rd16, 3;
	add.s64 	%rd18, %rd13, %rd17;
	ld.global.f64 	%fd5, [%rd18];
	add.f64 	%fd6, %fd4, %fd5;
	shl.b64 	%rd19, %rd9, 3;
	add.s64 	%rd20, %rd15, %rd19;
	ld.global.f64 	%fd7, [%rd20];
	add.f64 	%fd8, %fd6, %fd7;
	mul.f64 	%fd9, %fd1, %fd1;
	cvta.to.global.u64 	%rd21, %rd7;
	add.s64 	%rd22, %rd21, %rd14;
	ld.global.f64 	%fd10, [%rd22];
	fma.rn.f64 	%fd11, %fd9, %fd10, %fd8;
	mul.f64 	%fd12, %fd11, 0d3FD0000000000000;
	cvta.to.global.u64 	%rd23, %rd6;
	add.s64 	%rd24, %rd23, %rd14;
	st.global.f64 	[%rd24], %fd12;
$L__BB0_7:
	ret;

}


// ===== COMPILED SASS (sm_100) =====

	.target	sm_100

	.elftype	@"ET_EXEC"


//--------------------- .note.nv.tkinfo           --------------------------
	.section	.note.nv.tkinfo,"",@"SHT_NOTE"
	.sectionflags	@"SHF_NOTE_NV_TKINFO"
	.tkinfo
        /*0018*/ 	.word	0x00000002
        /*0030*/ 	.string	""
        /*0030*/ 	.string	"ptxas"
        /*0030*/ 	.string	"Cuda compilation tools, release 13.0, V13.0.88"
        /*0030*/ 	.string	"Build cuda_13.0.r13.0/compiler.36424714_0"
        /*0030*/ 	.string	"-arch sm_100 -m 64 "



//--------------------- .note.nv.cuinfo           --------------------------
	.section	.note.nv.cuinfo,"",@"SHT_NOTE"
	.sectionflags	@"SHF_NOTE_NV_CUINFO"
        /*0018*/ 	.short	0x0002
        /*001a*/ 	.short	0x0064
        /*001c*/ 	.short	0x0082
	.zero		2


//--------------------- .nv.info                  --------------------------
	.section	.nv.info,"",@"SHT_CUDA_INFO"
	.align	4


	//----- nvinfo : EIATTR_REGCOUNT
	.align		4
        /*0000*/ 	.byte	0x04, 0x2f
        /*0002*/ 	.short	(.L_1 - .L_0)
	.align		4
.L_0:
        /*0004*/ 	.word	index@(_Z9jacobi_2dPdS_S_ld)
        /*0008*/ 	.word	0x00000014


	//----- nvinfo : EIATTR_FRAME_SIZE
	.align		4
.L_1:
        /*000c*/ 	.byte	0x04, 0x11
        /*000e*/ 	.short	(.L_3 - .L_2)
	.align		4
.L_2:
        /*0010*/ 	.word	index@($__internal_0_$__cuda_sm20_rem_s64)
        /*0014*/ 	.word	0x00000000


	//----- nvinfo : EIATTR_FRAME_SIZE
	.align		4
.L_3:
        /*0018*/ 	.byte	0x04, 0x11
        /*001a*/ 	.short	(.L_5 - .L_4)
	.align		4
.L_4:
        /*001c*/ 	.word	index@(_Z9jacobi_2dPdS_S_ld)
        /*0020*/ 	.word	0x00000000


	//----- nvinfo : EIATTR_MIN_STACK_SIZE
	.align		4
.L_5:
        /*0024*/ 	.byte	0x04, 0x12
        /*0026*/ 	.short	(.L_7 - .L_6)
	.align		4
.L_6:
        /*0028*/ 	.word	index@(_Z9jacobi_2dPdS_S_ld)
        /*002c*/ 	.word	0x00000000
.L_7:


//--------------------- .nv.compat                --------------------------
	.section	.nv.compat,"",@"SHT_CUDA_COMPAT_INFO"
	.align	4
        /*0000*/ 	.byte	0x02, 0x09, 0x00, 0x00, 0x02, 0x02, 0x01, 0x00, 0x02, 0x05, 0x05, 0x00, 0x03, 0x07, 0x01, 0x01
        /*0010*/ 	.byte	0x02, 0x03, 0x00, 0x00, 0x02, 0x06, 0x01, 0x00, 0x04, 0x0b, 0x08, 0x00, 0x01, 0x00, 0x00, 0x00
        /*0020*/ 	.byte	0x00, 0x00, 0x00, 0x00


//--------------------- .nv.info._Z9jacobi_2dPdS_S_ld --------------------------
	.section	.nv.info._Z9jacobi_2dPdS_S_ld,"",@"SHT_CUDA_INFO"
	.sectionflags	@""
	.align	4


	//----- nvinfo : EIATTR_CUDA_API_VERSION
	.align		4
        /*0000*/ 	.byte	0x04, 0x37
        /*0002*/ 	.short	(.L_9 - .L_8)
.L_8:
        /*0004*/ 	.word	0x00000082


	//----- nvinfo : EIATTR_KPARAM_INFO
	.align		4
.L_9:
        /*0008*/ 	.byte	0x04, 0x17
        /*000a*/ 	.short	(.L_11 - .L_10)
.L_10:
        /*000c*/ 	.word	0x00000000
        /*0010*/ 	.short	0x0004
        /*0012*/ 	.short	0x0020
        /*0014*/ 	.byte	0x00, 0xf0, 0x21, 0x00


	//----- nvinfo : EIATTR_KPARAM_INFO
	.align		4
.L_11:
        /*0018*/ 	.byte	0x04, 0x17
        /*001a*/ 	.short	(.L_13 - .L_12)
.L_12:
        /*001c*/ 	.word	0x00000000
        /*0020*/ 	.short	0x0003
        /*0022*/ 	.short	0x0018
        /*0024*/ 	.byte	0x00, 0xf0, 0x21, 0x00


	//----- nvinfo : EIATTR_KPARAM_INFO
	.align		4
.L_13:
        /*0028*/ 	.byte	0x04, 0x17
        /*002a*/ 	.short	(.L_15 - .L_14)
.L_14:
        /*002c*/ 	.word	0x00000000
        /*0030*/ 	.short	0x0002
        /*0032*/ 	.short	0x0010
        /*0034*/ 	.byte	0x00, 0xf5, 0x21, 0x00


	//----- nvinfo : EIATTR_KPARAM_INFO
	.align		4
.L_15:
        /*0038*/ 	.byte	0x04, 0x17
        /*003a*/ 	.short	(.L_17 - .L_16)
.L_16:
        /*003c*/ 	.word	0x00000000
        /*0040*/ 	.short	0x0001
        /*0042*/ 	.short	0x0008
        /*0044*/ 	.byte	0x00, 0xf5, 0x21, 0x00


	//----- nvinfo : EIATTR_KPARAM_INFO
	.align		4
.L_17:
        /*0048*/ 	.byte	0x04, 0x17
        /*004a*/ 	.short	(.L_19 - .L_18)
.L_18:
        /*004c*/ 	.word	0x00000000
        /*0050*/ 	.short	0x0000
        /*0052*/ 	.short	0x0000
        /*0054*/ 	.byte	0x00, 0xf5, 0x21, 0x00


	//----- nvinfo : EIATTR_SPARSE_MMA_MASK
	.align		4
.L_19:
        /*0058*/ 	.byte	0x03, 0x50
        /*005a*/ 	.short	0x0000


	//----- nvinfo : EIATTR_MAXREG_COUNT
	.align		4
        /*005c*/ 	.byte	0x03, 0x1b
        /*005e*/ 	.short	0x00ff


	//----- nvinfo : EIATTR_MERCURY_ISA_VERSION
	.align		4
        /*0060*/ 	.byte	0x03, 0x5f
        /*0062*/ 	.short	0x0101


	//----- nvinfo : EIATTR_VRC_CTA_INIT_COUNT
	.align		4
        /*0064*/ 	.byte	0x02, 0x4a
	.zero		1
	.zero		1


	//----- nvinfo : EIATTR_EXIT_INSTR_OFFSETS
	.align		4
        /*0068*/ 	.byte	0x04, 0x1c
        /*006a*/ 	.short	(.L_21 - .L_20)


	//   ....[0]....
.L_20:
        /*006c*/ 	.word	0x00000090


	//   ....[1]....
        /*0070*/ 	.word	0x00000130


	//   ....[2]....
        /*0074*/ 	.word	0x00000350


	//   ....[3]....
        /*0078*/ 	.word	0x00000550


	//----- nvinfo : EIATTR_CRS_STACK_SIZE
	.align		4
.L_21:
        /*007c*/ 	.byte	0x04, 0x1e
        /*007e*/ 	.short	(.L_23 - .L_22)
.L_22:
        /*0080*/ 	.word	0x00000000


	//----- nvinfo : EIATTR_CBANK_PARAM_SIZE
	.align		4
.L_23:
        /*0084*/ 	.byte	0x03, 0x19
        /*0086*/ 	.short	0x0028


	//----- nvinfo : EIATTR_PARAM_CBANK
	.align		4
        /*0088*/ 	.byte	0x04, 0x0a
        /*008a*/ 	.short	(.L_25 - .L_24)
	.align		4
.L_24:
        /*008c*/ 	.word	index@(.nv.constant0._Z9jacobi_2dPdS_S_ld)
        /*0090*/ 	.short	0x0380
        /*0092*/ 	.short	0x0028


	//----- nvinfo : EIATTR_SW_WAR
	.align		4
.L_25:
        /*0094*/ 	.byte	0x04, 0x36
        /*0096*/ 	.short	(.L_27 - .L_26)
.L_26:
        /*0098*/ 	.word	0x00000008
.L_27:


//--------------------- .nv.callgraph             --------------------------
	.section	.nv.callgraph,"",@"SHT_CUDA_CALLGRAPH"
	.align	4
	.sectionentsize	8
	.align		4
        /*0000*/ 	.word	0x00000000
	.align		4
        /*0004*/ 	.word	0xffffffff
	.align		4
        /*0008*/ 	.word	0x00000000
	.align		4
        /*000c*/ 	.word	0xfffffffe
	.align		4
        /*0010*/ 	.word	0x00000000
	.align		4
        /*0014*/ 	.word	0xfffffffd
	.align		4
        /*0018*/ 	.word	0x00000000
	.align		4
        /*001c*/ 	.word	0xfffffffc


//--------------------- .text._Z9jacobi_2dPdS_S_ld --------------------------
	.section	.text._Z9jacobi_2dPdS_S_ld,"ax",@progbits
	.align	128
        .global         _Z9jacobi_2dPdS_S_ld
        .type           _Z9jacobi_2dPdS_S_ld,@function
        .size           _Z9jacobi_2dPdS_S_ld,(.L_x_4 - _Z9jacobi_2dPdS_S_ld)
        .other          _Z9jacobi_2dPdS_S_ld,@"STO_CUDA_ENTRY STV_DEFAULT"
_Z9jacobi_2dPdS_S_ld:
.text._Z9jacobi_2dPdS_S_ld:
[----:B------:R-:W-:Y:S01]  /*0000*/  LDC R1, c[0x0][0x37c] ;  /* 0x0000df00ff017b82 */ /* 0x000fe20000000800 */
[----:B------:R-:W0:Y:S07]  /*0010*/  S2R R0, SR_TID.X ;  /* 0x0000000000007919 */ /* 0x000e2e0000002100 */
[----:B------:R-:W0:Y:S01]  /*0020*/  S2UR UR4, SR_CTAID.X ;  /* 0x00000000000479c3 */ /* 0x000e220000002500 */
[----:B------:R-:W1:Y:S07]  /*0030*/  LDCU.64 UR10, c[0x0][0x398] ;  /* 0x00007300ff0a77ac */ /* 0x000e6e0008000a00 */
[----:B------:R-:W0:Y:S02]  /*0040*/  LDC R5, c[0x0][0x360] ;  /* 0x0000d800ff057b82 */ /* 0x000e240000000800 */
[----:B0-----:R-:W-:-:S05]  /*0050*/  IMAD R5, R5, UR4, R0 ;  /* 0x0000000405057c24 */ /* 0x001fca000f8e0200 */
[----:B-1----:R-:W-:Y:S02]  /*0060*/  ISETP.GE.U32.AND P0, PT, R5, UR10, PT ;  /* 0x0000000a05007c0c */ /* 0x002fe4000bf06070 */
[----:B------:R-:W-:-:S04]  /*0070*/  SHF.R.S32.HI R2, RZ, 0x1f, R5 ;  /* 0x0000001fff027819 */ /* 0x000fc80000011405 */
[----:B------:R-:W-:-:S13]  /*0080*/  ISETP.GE.AND.EX P0, PT, R2, UR11, PT, P0 ;  /* 0x0000000b02007c0c */ /* 0x000fda000bf06300 */
[----:B------:R-:W-:Y:S05]  /*0090*/  @!P0 EXIT ;  /* 0x000000000000894d */ /* 0x000fea0003800000 */
[----:B------:R-:W-:-:S04]  /*00a0*/  UIADD3 UR6, UP0, UPT, UR10, -0x1, URZ ;  /* 0xffffffff0a067890 */ /* 0x000fc8000ff1e0ff */
[----:B------:R-:W-:Y:S02]  /*00b0*/  UIADD3.X UR7, UPT, UPT, UR11, -0x1, URZ, UP0, !UPT ;  /* 0xffffffff0b077890 */ /* 0x000fe400087fe4ff */
[----:B------:R-:W-:Y:S02]  /*00c0*/  UIMAD.WIDE.U32 UR8, UR6, UR10, URZ ;  /* 0x0000000a060872a5 */ /* 0x000fe4000f8e00ff */
[----:B------:R-:W-:-:S04]  /*00d0*/  UIMAD UR4, UR7, UR10, URZ ;  /* 0x0000000a070472a4 */ /* 0x000fc8000f8e02ff */
[----:B------:R-:W-:Y:S01]  /*00e0*/  UIMAD UR4, UR6, UR11, UR4 ;  /* 0x0000000b060472a4 */ /* 0x000fe2000f8e0204 */
[----:B------:R-:W-:-:S03]  /*00f0*/  ISETP.LT.U32.AND P0, PT, R5, UR8, PT ;  /* 0x0000000805007c0c */ /* 0x000fc6000bf01070 */
[----:B------:R-:W-:-:S06]  /*0100*/  UIADD3 UR4, UPT, UPT, UR9, UR4, URZ ;  /* 0x0000000409047290 */ /* 0x000fcc000fffe0ff */
[----:B------:R-:W-:-:S05]  /*0110*/  IMAD.U32 R3, RZ, RZ, UR4 ;  /* 0x00000004ff037e24 */ /* 0x000fca000f8e00ff */
[----:B------:R-:W-:-:S13]  /*0120*/  ISETP.GT.AND.EX P0, PT, R3, R2, PT, P0 ;  /* 0x000000020300720c */ /* 0x000fda0003f04300 */
[----:B------:R-:W-:Y:S05]  /*0130*/  @!P0 EXIT ;  /* 0x000000000000894d */ /* 0x000fea0003800000 */
[----:B------:R-:W-:Y:S01]  /*0140*/  LOP3.LUT R0, R2, UR11, RZ, 0xfc, !PT ;  /* 0x0000000b02007c12 */ /* 0x000fe2000f8efcff */
[----:B------:R-:W-:Y:S03]  /*0150*/  BSSY.RECONVERGENT B0, `(.L_x_0) ;  /* 0x000001b000007945 */ /* 0x000fe60003800200 */
[----:B------:R-:W-:-:S13]  /*0160*/  ISETP.NE.U32.AND P0, PT, R0, RZ, PT ;  /* 0x000000ff0000720c */ /* 0x000fda0003f05070 */
[----:B------:R-:W-:Y:S05]  /*0170*/  @P0 BRA `(.L_x_1) ;  /* 0x0000000000500947 */ /* 0x000fea0003800000 */
[----:B------:R-:W0:Y:S01]  /*0180*/  I2F.U32.RP R0, UR10 ;  /* 0x0000000a00007d06 */ /* 0x000e220008209000 */
[----:B------:R-:W-:-:S07]  /*0190*/  ISETP.NE.U32.AND P1, PT, RZ, UR10, PT ;  /* 0x0000000aff007c0c */ /* 0x000fce000bf25070 */
[----:B0-----:R-:W0:Y:S02]  /*01a0*/  MUFU.RCP R0, R0 ;  /* 0x0000000000007308 */ /* 0x001e240000001000 */
[----:B0-----:R-:W-:-:S06]  /*01b0*/  VIADD R6, R0, 0xffffffe ;  /* 0x0ffffffe00067836 */ /* 0x001fcc0000000000 */
[----:B------:R0:W1:Y:S02]  /*01c0*/  F2I.FTZ.U32.TRUNC.NTZ R7, R6 ;  /* 0x0000000600077305 */ /* 0x000064000021f000 */
[----:B0-----:R-:W-:Y:S02]  /*01d0*/  IMAD.MOV.U32 R6, RZ, RZ, RZ ;  /* 0x000000ffff067224 */ /* 0x001fe400078e00ff */
[----:B-1----:R-:W-:-:S04]  /*01e0*/  IMAD.MOV R3, RZ, RZ, -R7 ;  /* 0x000000ffff037224 */ /* 0x002fc800078e0a07 */
[----:B------:R-:W-:-:S04]  /*01f0*/  IMAD R3, R3, UR10, RZ ;  /* 0x0000000a03037c24 */ /* 0x000fc8000f8e02ff */
[----:B------:R-:W-:-:S04]  /*0200*/  IMAD.HI.U32 R4, R7, R3, R6 ;  /* 0x0000000307047227 */ /* 0x000fc800078e0006 */
[----:B------:R-:W-:Y:S02]  /*0210*/  IMAD.MOV.U32 R7, RZ, RZ, RZ ;  /* 0x000000ffff077224 */ /* 0x000fe400078e00ff */
[----:B------:R-:W-:-:S04]  /*0220*/  IMAD.HI.U32 R4, R4, R5, RZ ;  /* 0x0000000504047227 */ /* 0x000fc800078e00ff */
[----:B------:R-:W-:-:S04]  /*0230*/  IMAD.MOV R4, RZ, RZ, -R4 ;  /* 0x000000ffff047224 */ /* 0x000fc800078e0a04 */
[----:B------:R-:W-:-:S05]  /*0240*/  IMAD R3, R4, UR10, R5 ;  /* 0x0000000a04037c24 */ /* 0x000fca000f8e0205 */
[----:B------:R-:W-:-:S13]  /*0250*/  ISETP.GE.U32.AND P0, PT, R3, UR10, PT ;  /* 0x0000000a03007c0c */ /* 0x000fda000bf06070 */
[----:B------:R-:W-:-:S05]  /*0260*/  @P0 VIADD R3, R3, -UR10 ;  /* 0x8000000a03030c36 */ /* 0x000fca0008000000 */
[----:B------:R-:W-:-:S13]  /*0270*/  ISETP.GE.U32.AND P0, PT, R3, UR10, PT ;  /* 0x0000000a03007c0c */ /* 0x000fda000bf06070 */
[----:B------:R-:W-:Y:S01]  /*0280*/  @P0 VIADD R3, R3, -UR10 ;  /* 0x8000000a03030c36 */ /* 0x000fe20008000000 */
[----:B------:R-:W-:-:S05]  /*0290*/  @!P1 LOP3.LUT R3, RZ, UR10, RZ, 0x33, !PT ;  /* 0x0000000aff039c12 */ /* 0x000fca000f8e33ff */
[----:B------:R-:W-:Y:S01]  /*02a0*/  IMAD.MOV.U32 R6, RZ, RZ, R3 ;  /* 0x000000ffff067224 */ /* 0x000fe200078e0003 */
[----:B------:R-:W-:Y:S06]  /*02b0*/  BRA `(.L_x_2) ;  /* 0x0000000000107947 */ /* 0x000fec0003800000 */
.L_x_1:
[----:B------:R-:W-:-:S07]  /*02c0*/  MOV R0, 0x2e0 ;  /* 0x000002e000007802 */ /* 0x000fce0000000f00 */
[----:B------:R-:W-:Y:S05]  /*02d0*/  CALL.REL.NOINC `($__internal_0_$__cuda_sm20_rem_s64) ;  /* 0x0000000000a07944 */ /* 0x000fea0003c00000 */
[----:B------:R-:W-:Y:S02]  /*02e0*/  IMAD.MOV.U32 R6, RZ, RZ, R3 ;  /* 0x000000ffff067224 */ /* 0x000fe400078e0003 */
[----:B------:R-:W-:-:S07]  /*02f0*/  IMAD.MOV.U32 R7, RZ, RZ, R4 ;  /* 0x000000ffff077224 */ /* 0x000fce00078e0004 */
.L_x_2:
[----:B------:R-:W-:Y:S05]  /*0300*/  BSYNC.RECONVERGENT B0 ;  /* 0x0000000000007941 */ /* 0x000fea0003800200 */
.L_x_0:
[C---:B------:R-:W-:Y:S02]  /*0310*/  ISETP.GE.U32.AND P0, PT, R6.reuse, UR6, PT ;  /* 0x0000000606007c0c */ /* 0x040fe4000bf06070 */
[----:B------:R-:W-:Y:S02]  /*0320*/  ISETP.LT.U32.AND P1, PT, R6, 0x1, PT ;  /* 0x000000010600780c */ /* 0x000fe40003f21070 */
[----:B------:R-:W-:-:S04]  /*0330*/  ISETP.GE.AND.EX P0, PT, R7, UR7, PT, P0 ;  /* 0x0000000707007c0c */ /* 0x000fc8000bf06300 */
[----:B------:R-:W-:-:S13]  /*0340*/  ISETP.LT.OR.EX P0, PT, R7, RZ, P0, P1 ;  /* 0x000000ff0700720c */ /* 0x000fda0000701710 */
[----:B------:R-:W-:Y:S05]  /*0350*/  @P0 EXIT ;  /* 0x000000000000094d */ /* 0x000fea0003800000 */
[----:B------:R-:W0:Y:S01]  /*0360*/  LDC.64 R10, c[0x0][0x390] ;  /* 0x0000e400ff0a7b82 */ /* 0x000e220000000a00 */
[----:B------:R-:W1:Y:S01]  /*0370*/  LDCU.64 UR4, c[0x0][0x358] ;  /* 0x00006b00ff0477ac */ /* 0x000e620008000a00 */
[C---:B------:R-:W-:Y:S01]  /*0380*/  IMAD.SHL.U32 R3, R5.reuse, 0x8, RZ ;  /* 0x0000000805037824 */ /* 0x040fe200078e00ff */
[----:B------:R-:W-:Y:S01]  /*0390*/  SHF.L.U64.HI R0, R5, 0x3, R2 ;  /* 0x0000000305007819 */ /* 0x000fe20000010202 */
[----:B------:R-:W2:Y:S04]  /*03a0*/  LDCU.128 UR8, c[0x0][0x380] ;  /* 0x00007000ff0877ac */ /* 0x000ea80008000c00 */
[----:B------:R-:W3:Y:S08]  /*03b0*/  LDC.64 R12, c[0x0][0x398] ;  /* 0x0000e600ff0c7b82 */ /* 0x000ef00000000a00 */
[----:B------:R-:W4:Y:S01]  /*03c0*/  LDC.64 R16, c[0x0][0x3a0] ;  /* 0x0000e800ff107b82 */ /* 0x000f220000000a00 */
[----:B0-----:R-:W-:-:S05]  /*03d0*/  IADD3 R14, P0, PT, R3, R10, RZ ;  /* 0x0000000a030e7210 */ /* 0x001fca0007f1e0ff */
[----:B------:R-:W-:Y:S01]  /*03e0*/  IMAD.X R15, R0, 0x1, R11, P0 ;  /* 0x00000001000f7824 */ /* 0x000fe200000e060b */
[----:B---3--:R-:W-:-:S04]  /*03f0*/  IADD3 R9, P1, PT, R5, -R12, RZ ;  /* 0x8000000c05097210 */ /* 0x008fc80007f3e0ff */
[----:B-1----:R-:W3:Y:S01]  /*0400*/  LDG.E.64 R4, desc[UR4][R14.64+-0x8] ;  /* 0xfffff8040e047981 */ /* 0x002ee2000c1e1b00 */
[C---:B------:R-:W-:Y:S01]  /*0410*/  LEA R8, P0, R9.reuse, R10, 0x3 ;  /* 0x0000000a09087211 */ /* 0x040fe200078018ff */
[----:B------:R-:W-:Y:S02]  /*0420*/  IMAD.X R2, R2, 0x1, ~R13, P1 ;  /* 0x0000000102027824 */ /* 0x000fe400008e0e0d */
[----:B------:R-:W3:Y:S03]  /*0430*/  LDG.E.64 R6, desc[UR4][R14.64+0x8] ;  /* 0x000008040e067981 */ /* 0x000ee6000c1e1b00 */
[----:B------:R-:W-:Y:S02]  /*0440*/  LEA.HI.X R9, R9, R11, R2, 0x3, P0 ;  /* 0x0000000b09097211 */ /* 0x000fe400000f1c02 */
[----:B------:R-:W-:-:S04]  /*0450*/  LEA R10, P0, R12, R14, 0x3 ;  /* 0x0000000e0c0a7211 */ /* 0x000fc800078018ff */
[----:B------:R-:W5:Y:S01]  /*0460*/  LDG.E.64 R8, desc[UR4][R8.64] ;  /* 0x0000000408087981 */ /* 0x000f62000c1e1b00 */
[----:B------:R-:W-:Y:S02]  /*0470*/  LEA.HI.X R11, R12, R15, R13, 0x3, P0 ;  /* 0x0000000f0c0b7211 */ /* 0x000fe400000f1c0d */
[----:B--2---:R-:W-:-:S04]  /*0480*/  IADD3 R12, P0, PT, R3, UR10, RZ ;  /* 0x0000000a030c7c10 */ /* 0x004fc8000ff1e0ff */
[----:B------:R-:W2:Y:S01]  /*0490*/  LDG.E.64 R10, desc[UR4][R10.64] ;  /* 0x000000040a0a7981 */ /* 0x000ea2000c1e1b00 */
[----:B------:R-:W-:-:S06]  /*04a0*/  IADD3.X R13, PT, PT, R0, UR11, RZ, P0, !PT ;  /* 0x0000000b000d7c10 */ /* 0x000fcc00087fe4ff */
[----:B------:R-:W2:Y:S01]  /*04b0*/  LDG.E.64 R12, desc[UR4][R12.64] ;  /* 0x000000040c0c7981 */ /* 0x000ea2000c1e1b00 */
[----:B------:R-:W-:-:S04]  /*04c0*/  IADD3 R2, P0, PT, R3, UR8, RZ ;  /* 0x0000000803027c10 */ /* 0x000fc8000ff1e0ff */
[----:B------:R-:W-:Y:S01]  /*04d0*/  IADD3.X R3, PT, PT, R0, UR9, RZ, P0, !PT ;  /* 0x0000000900037c10 */ /* 0x000fe200087fe4ff */
[----:B---3--:R-:W-:Y:S02]  /*04e0*/  DADD R4, R4, R6 ;  /* 0x0000000004047229 */ /* 0x008fe40000000006 */
[----:B----4-:R-:W-:-:S06]  /*04f0*/  DMUL R6, R16, R16 ;  /* 0x0000001010067228 */ /* 0x010fcc0000000000 */
[----:B-----5:R-:W-:-:S08]  /*0500*/  DADD R4, R4, R8 ;  /* 0x0000000004047229 */ /* 0x020fd00000000008 */
[----:B--2---:R-:W-:-:S08]  /*0510*/  DADD R4, R4, R10 ;  /* 0x0000000004047229 */ /* 0x004fd0000000000a */
[----:B------:R-:W-:-:S08]  /*0520*/  DFMA R4, R6, R12, R4 ;  /* 0x0000000c0604722b */ /* 0x000fd00000000004 */
[----:B------:R-:W-:-:S07]  /*0530*/  DMUL R4, R4, 0.25 ;  /* 0x3fd0000004047828 */ /* 0x000fce0000000000 */
[----:B------:R-:W-:Y:S01]  /*0540*/  STG.E.64 desc[UR4][R2.64], R4 ;  /* 0x0000000402007986 */ /* 0x000fe2000c101b04 */
[----:B------:R-:W-:Y:S05]  /*0550*/  EXIT ;  /* 0x000000000000794d */ /* 0x000fea0003800000 */
        .weak           $__internal_0_$__cuda_sm20_rem_s64
        .type           $__internal_0_$__cuda_sm20_rem_s64,@function
        .size           $__internal_0_$__cuda_sm20_rem_s64,(.L_x_4 - $__internal_0_$__cuda_sm20_rem_s64)
$__internal_0_$__cuda_sm20_rem_s64:
[----:B------:R-:W0:Y:S02]  /*0560*/  LDCU.64 UR8, c[0x0][0x398] ;  /* 0x00007300ff0877ac */ /* 0x000e240008000a00 */
[----:B0-----:R-:W-:Y:S02]  /*0570*/  UIADD3 UR4, UP1, UPT, URZ, -UR8, URZ ;  /* 0x80000008ff047290 */ /* 0x001fe4000ff3e0ff */
[----:B------:R-:W-:Y:S02]  /*0580*/  UISETP.GE.AND UP0, UPT, UR9, URZ, UPT ;  /* 0x000000ff0900728c */ /* 0x000fe4000bf06270 */
[----:B------:R-:W-:Y:S02]  /*0590*/  UIADD3.X UR5, UPT, UPT, URZ, ~UR9, URZ, UP1, !UPT ;  /* 0x80000009ff057290 */ /* 0x000fe40008ffe4ff */
[----:B------:R-:W-:Y:S02]  /*05a0*/  USEL UR4, UR4, UR8, !UP0 ;  /* 0x0000000804047287 */ /* 0x000fe4000c000000 */
[----:B------:R-:W-:-:S09]  /*05b0*/  USEL UR5, UR5, UR9, !UP0 ;  /* 0x0000000905057287 */ /* 0x000fd2000c000000 */
[----:B------:R-:W0:Y:S08]  /*05c0*/  I2F.U64.RP R3, UR4 ;  /* 0x0000000400037d12 */ /* 0x000e300008309000 */
[----:B0-----:R-:W0:Y:S02]  /*05d0*/  MUFU.RCP R3, R3 ;  /* 0x0000000300037308 */ /* 0x001e240000001000 */
[----:B0-----:R-:W-:-:S06]  /*05e0*/  VIADD R6, R3, 0x1ffffffe ;  /* 0x1ffffffe03067836 */ /* 0x001fcc0000000000 */
[----:B------:R-:W0:Y:S02]  /*05f0*/  F2I.U64.TRUNC R6, R6 ;  /* 0x0000000600067311 */ /* 0x000e24000020d800 */
[----:B0-----:R-:W-:-:S04]  /*0600*/  IMAD.WIDE.U32 R8, R6, UR4, RZ ;  /* 0x0000000406087c25 */ /* 0x001fc8000f8e00ff */
[----:B------:R-:W-:Y:S01]  /*0610*/  IMAD R9, R6, UR5, R9 ;  /* 0x0000000506097c24 */ /* 0x000fe2000f8e0209 */
[----:B------:R-:W-:-:S03]  /*0620*/  IADD3 R11, P0, PT, RZ, -R8, RZ ;  /* 0x80000008ff0b7210 */ /* 0x000fc60007f1e0ff */
[----:B------:R-:W-:Y:S02]  /*0630*/  IMAD R9, R7, UR4, R9 ;  /* 0x0000000407097c24 */ /* 0x000fe4000f8e0209 */
[----:B------:R-:W-:-:S04]  /*0640*/  IMAD.HI.U32 R8, R6, R11, RZ ;  /* 0x0000000b06087227 */ /* 0x000fc800078e00ff */
[----:B------:R-:W-:Y:S02]  /*0650*/  IMAD.X R13, RZ, RZ, ~R9, P0 ;  /* 0x000000ffff0d7224 */ /* 0x000fe400000e0e09 */
[----:B------:R-:W-:Y:S02]  /*0660*/  IMAD.MOV.U32 R9, RZ, RZ, R6 ;  /* 0x000000ffff097224 */ /* 0x000fe400078e0006 */
[-C--:B------:R-:W-:Y:S02]  /*0670*/  IMAD R15, R7, R13.reuse, RZ ;  /* 0x0000000d070f7224 */ /* 0x080fe400078e02ff */
[----:B------:R-:W-:-:S04]  /*0680*/  IMAD.WIDE.U32 R8, P0, R6, R13, R8 ;  /* 0x0000000d06087225 */ /* 0x000fc80007800008 */
[----:B------:R-:W-:-:S04]  /*0690*/  IMAD.HI.U32 R3, R7, R13, RZ ;  /* 0x0000000d07037227 */ /* 0x000fc800078e00ff */
[----:B------:R-:W-:-:S04]  /*06a0*/  IMAD.HI.U32 R8, P1, R7, R11, R8 ;  /* 0x0000000b07087227 */ /* 0x000fc80007820008 */
[----:B------:R-:W-:Y:S01]  /*06b0*/  IMAD.X R3, R3, 0x1, R7, P0 ;  /* 0x0000000103037824 */ /* 0x000fe200000e0607 */
[----:B------:R-:W-:-:S04]  /*06c0*/  IADD3 R9, P2, PT, R15, R8, RZ ;  /* 0x000000080f097210 */ /* 0x000fc80007f5e0ff */
[----:B------:R-:W-:Y:S01]  /*06d0*/  IADD3.X R3, PT, PT, RZ, RZ, R3, P2, P1 ;  /* 0x000000ffff037210 */ /* 0x000fe200017e2403 */
[----:B------:R-:W-:Y:S01]  /*06e0*/  IMAD.WIDE.U32 R6, R9, UR4, RZ ;  /* 0x0000000409067c25 */ /* 0x000fe2000f8e00ff */
[----:B------:R-:W-:-:S03]  /*06f0*/  ISETP.GE.AND P1, PT, R2, RZ, PT ;  /* 0x000000ff0200720c */ /* 0x000fc60003f26270 */
[----:B------:R-:W-:Y:S01]  /*0700*/  IMAD R4, R9, UR5, R7 ;  /* 0x0000000509047c24 */ /* 0x000fe2000f8e0207 */
[----:B------:R-:W-:-:S03]  /*0710*/  IADD3 R7, P0, PT, RZ, -R6, RZ ;  /* 0x80000006ff077210 */ /* 0x000fc60007f1e0ff */
[----:B------:R-:W-:Y:S02]  /*0720*/  IMAD R4, R3, UR4, R4 ;  /* 0x0000000403047c24 */ /* 0x000fe4000f8e0204 */
[----:B------:R-:W-:-:S04]  /*0730*/  IMAD.HI.U32 R8, R9, R7, RZ ;  /* 0x0000000709087227 */ /* 0x000fc800078e00ff */
[----:B------:R-:W-:Y:S01]  /*0740*/  IMAD.X R6, RZ, RZ, ~R4, P0 ;  /* 0x000000ffff067224 */ /* 0x000fe200000e0e04 */
[----:B------:R-:W-:-:S03]  /*0750*/  IADD3 R4, P4, PT, RZ, -R5, RZ ;  /* 0x80000005ff047210 */ /* 0x000fc60007f9e0ff */
[----:B------:R-:W-:-:S04]  /*0760*/  IMAD.WIDE.U32 R8, P0, R9, R6, R8 ;  /* 0x0000000609087225 */ /* 0x000fc80007800008 */
[C---:B------:R-:W-:Y:S02]  /*0770*/  IMAD R10, R3.reuse, R6, RZ ;  /* 0x00000006030a7224 */ /* 0x040fe400078e02ff */
[----:B------:R-:W-:Y:S01]  /*0780*/  IMAD.HI.U32 R9, P2, R3, R7, R8 ;  /* 0x0000000703097227 */ /* 0x000fe20007840008 */
[----:B------:R-:W-:-:S03]  /*0790*/  SEL R8, R4, R5, !P1 ;  /* 0x0000000504087207 */ /* 0x000fc60004800000 */
[----:B------:R-:W-:Y:S01]  /*07a0*/  IMAD.HI.U32 R6, R3, R6, RZ ;  /* 0x0000000603067227 */ /* 0x000fe200078e00ff */
[----:B------:R-:W-:-:S03]  /*07b0*/  IADD3 R9, P3, PT, R10, R9, RZ ;  /* 0x000000090a097210 */ /* 0x000fc60007f7e0ff */
[----:B------:R-:W-:Y:S02]  /*07c0*/  IMAD.X R7, RZ, RZ, ~R2, P4 ;  /* 0x000000ffff077224 */ /* 0x000fe400020e0e02 */
[----:B------:R-:W-:Y:S02]  /*07d0*/  IMAD.X R3, R6, 0x1, R3, P0 ;  /* 0x0000000106037824 */ /* 0x000fe400000e0603 */
[----:B------:R-:W-:Y:S01]  /*07e0*/  IMAD.HI.U32 R6, R9, R8, RZ ;  /* 0x0000000809067227 */ /* 0x000fe200078e00ff */
[----:B------:R-:W-:Y:S02]  /*07f0*/  SEL R10, R7, R2, !P1 ;  /* 0x00000002070a7207 */ /* 0x000fe40004800000 */
[----:B------:R-:W-:Y:S01]  /*0800*/  IADD3.X R3, PT, PT, RZ, RZ, R3, P3, P2 ;  /* 0x000000ffff037210 */ /* 0x000fe20001fe4403 */
[----:B------:R-:W-:Y:S02]  /*0810*/  IMAD.MOV.U32 R7, RZ, RZ, RZ ;  /* 0x000000ffff077224 */ /* 0x000fe400078e00ff */
[----:B------:R-:W-:-:S04]  /*0820*/  IMAD.WIDE.U32 R6, R9, R10, R6 ;  /* 0x0000000a09067225 */ /* 0x000fc800078e0006 */
[C---:B------:R-:W-:Y:S02]  /*0830*/  IMAD R9, R3.reuse, R10, RZ ;  /* 0x0000000a03097224 */ /* 0x040fe400078e02ff */
[----:B------:R-:W-:-:S04]  /*0840*/  IMAD.HI.U32 R6, P0, R3, R8, R6 ;  /* 0x0000000803067227 */ /* 0x000fc80007800006 */
[----:B------:R-:W-:Y:S01]  /*0850*/  IMAD.HI.U32 R3, R3, R10, RZ ;  /* 0x0000000a03037227 */ /* 0x000fe200078e00ff */
[----:B------:R-:W-:-:S03]  /*0860*/  IADD3 R9, P2, PT, R9, R6, RZ ;  /* 0x0000000609097210 */ /* 0x000fc60007f5e0ff */
[----:B------:R-:W-:Y:S02]  /*0870*/  IMAD.X R3, RZ, RZ, R3, P0 ;  /* 0x000000ffff037224 */ /* 0x000fe400000e0603 */
[----:B------:R-:W-:-:S04]  /*0880*/  IMAD.WIDE.U32 R6, R9, UR4, RZ ;  /* 0x0000000409067c25 */ /* 0x000fc8000f8e00ff */
[----:B------:R-:W-:Y:S02]  /*0890*/  IMAD.X R3, RZ, RZ, R3, P2 ;  /* 0x000000ffff037224 */ /* 0x000fe400010e0603 */
[----:B------:R-:W-:Y:S01]  /*08a0*/  IMAD R4, R9, UR5, R7 ;  /* 0x0000000509047c24 */ /* 0x000fe2000f8e0207 */
[----:B------:R-:W-:-:S03]  /*08b0*/  IADD3 R9, P2, PT, -R6, R8, RZ ;  /* 0x0000000806097210 */ /* 0x000fc60007f5e1ff */
[----:B------:R-:W-:Y:S01]  /*08c0*/  IMAD R3, R3, UR4, R4 ;  /* 0x0000000403037c24 */ /* 0x000fe2000f8e0204 */
[----:B------:R-:W-:-:S03]  /*08d0*/  ISETP.GE.U32.AND P0, PT, R9, UR4, PT ;  /* 0x0000000409007c0c */ /* 0x000fc6000bf06070 */
[----:B------:R-:W-:Y:S01]  /*08e0*/  IMAD.X R4, R10, 0x1, ~R3, P2 ;  /* 0x000000010a047824 */ /* 0x000fe200010e0e03 */
[----:B------:R-:W-:-:S04]  /*08f0*/  IADD3 R6, P2, PT, R9, -UR4, RZ ;  /* 0x8000000409067c10 */ /* 0x000fc8000ff5e0ff */
[C---:B------:R-:W-:Y:S02]  /*0900*/  ISETP.GE.U32.AND.EX P0, PT, R4.reuse, UR5, PT, P0 ;  /* 0x0000000504007c0c */ /* 0x040fe4000bf06100 */
[----:B------:R-:W-:Y:S02]  /*0910*/  IADD3.X R7, PT, PT, R4, ~UR5, RZ, P2, !PT ;  /* 0x8000000504077c10 */ /* 0x000fe400097fe4ff */
[----:B------:R-:W-:Y:S02]  /*0920*/  SEL R6, R6, R9, P0 ;  /* 0x0000000906067207 */ /* 0x000fe40000000000 */
[----:B------:R-:W-:Y:S02]  /*0930*/  SEL R7, R7, R4, P0 ;  /* 0x0000000407077207 */ /* 0x000fe40000000000 */
[C---:B------:R-:W-:Y:S02]  /*0940*/  ISETP.GE.U32.AND P0, PT, R6.reuse, UR4, PT ;  /* 0x0000000406007c0c */ /* 0x040fe4000bf06070 */
[----:B------:R-:W-:-:S02]  /*0950*/  IADD3 R3, P2, PT, R6, -UR4, RZ ;  /* 0x8000000406037c10 */ /* 0x000fc4000ff5e0ff */
[C---:B------:R-:W-:Y:S02]  /*0960*/  ISETP.GE.U32.AND.EX P0, PT, R7.reuse, UR5, PT, P0 ;  /* 0x0000000507007c0c */ /* 0x040fe4000bf06100 */
[----:B------:R-:W-:Y:S02]  /*0970*/  IADD3.X R4, PT, PT, R7, ~UR5, RZ, P2, !PT ;  /* 0x8000000507047c10 */ /* 0x000fe400097fe4ff */
[----:B------:R-:W-:Y:S02]  /*0980*/  SEL R3, R3, R6, P0 ;  /* 0x0000000603037207 */ /* 0x000fe40000000000 */
[----:B------:R-:W-:Y:S02]  /*0990*/  SEL R4, R4, R7, P0 ;  /* 0x0000000704047207 */ /* 0x000fe40000000000 */
[----:B------:R-:W-:Y:S02]  /*09a0*/  IADD3 R6, P2, PT, RZ, -R3, RZ ;  /* 0x80000003ff067210 */ /* 0x000fe40007f5e0ff */
[----:B------:R-:W-:-:S02]  /*09b0*/  ISETP.NE.U32.AND P0, PT, RZ, UR8, PT ;  /* 0x00000008ff007c0c */ /* 0x000fc4000bf05070 */
[----:B------:R-:W-:Y:S01]  /*09c0*/  SEL R3, R6, R3, !P1 ;  /* 0x0000000306037207 */ /* 0x000fe20004800000 */
[----:B------:R-:W-:Y:S01]  /*09d0*/  IMAD.X R7, RZ, RZ, ~R4, P2 ;  /* 0x000000ffff077224 */ /* 0x000fe200010e0e04 */
[----:B------:R-:W-:Y:S01]  /*09e0*/  ISETP.NE.AND.EX P0, PT, RZ, UR9, PT, P0 ;  /* 0x00000009ff007c0c */ /* 0x000fe2000bf05300 */
[----:B------:R-:W-:-:S03]  /*09f0*/  IMAD.MOV.U32 R6, RZ, RZ, R0 ;  /* 0x000000ffff067224 */ /* 0x000fc600078e0000 */
[----:B------:R-:W-:Y:S01]  /*0a00*/  SEL R4, R7, R4, !P1 ;  /* 0x0000000407047207 */ /* 0x000fe20004800000 */
[----:B------:R-:W-:Y:S01]  /*0a10*/  IMAD.MOV.U32 R7, RZ, RZ, 0x0 ;  /* 0x00000000ff077424 */ /* 0x000fe200078e00ff */
[----:B------:R-:W-:Y:S02]  /*0a20*/  SEL R3, R3, 0xffffffff, P0 ;  /* 0xffffffff03037807 */ /* 0x000fe40000000000 */
[----:B------:R-:W-:Y:S01]  /*0a30*/  SEL R4, R4, 0xffffffff, P0 ;  /* 0xffffffff04047807 */ /* 0x000fe20000000000 */
[----:B------:R-:W-:Y:S06]  /*0a40*/  RET.REL.NODEC R6 `(_Z9jacobi_2dPdS_S_ld) ;  /* 0xfffffff4066c7950 */ /* 0x000fec0003c3ffff */
.L_x_3:
[----:B------:R-:W-:-:S00]  /*0a50*/  BRA `(.L_x_3) ;  /* 0xfffffffc00fc7947 */ /* 0x000fc0000383ffff */
[----:B------:R-:W-:-:S00]  /*0a60*/  NOP ;  /* 0x0000000000007918 */ /* 0x000fc00000000000 */
        /* <DEDUP_REMOVED lines=9> */
.L_x_4:


//--------------------- .nv.shared.reserved.0     --------------------------
	.section	.nv.shared.reserved.0,"aw",@nobits
	.weak		__nv_reservedSMEM_offset_0_alias
	.size		__nv_reservedSMEM_offset_0_alias, 0, 64
	.other		__nv_reservedSMEM_offset_0_alias,@"STO_CUDA_RESERVED_SHARED STV_DEFAULT"
__nv_reservedSMEM_offset_0_alias:
	.zero		0
	.zero		64


//--------------------- .nv.constant0._Z9jacobi_2dPdS_S_ld --------------------------
	.section	.nv.constant0._Z9jacobi_2dPdS_S_ld,"a",@progbits
	.sectionflags	@""
	.align	4
.nv.constant0._Z9jacobi_2dPdS_S_ld:
	.zero		936


//--------------------- SYMBOLS --------------------------

	.type		.nv.reservedSmem.offset0,@object
	.size		.nv.reservedSmem.offset0,0x4
